//
// Generated by NVIDIA NVVM Compiler
//
// Compiler Build ID: CL-36424714
// Cuda compilation tools, release 13.0, V13.0.88
// Based on NVVM 20.0.0
//

.version 9.0
.target sm_100
.address_size 64

	// .globl	_Z16wmma_gemm_kernelP6__halfS0_S0_iii

.visible .entry _Z16wmma_gemm_kernelP6__halfS0_S0_iii(
	.param .u64 .ptr .align 1 _Z16wmma_gemm_kernelP6__halfS0_S0_iii_param_0,
	.param .u64 .ptr .align 1 _Z16wmma_gemm_kernelP6__halfS0_S0_iii_param_1,
	.param .u64 .ptr .align 1 _Z16wmma_gemm_kernelP6__halfS0_S0_iii_param_2,
	.param .u32 _Z16wmma_gemm_kernelP6__halfS0_S0_iii_param_3,
	.param .u32 _Z16wmma_gemm_kernelP6__halfS0_S0_iii_param_4,
	.param .u32 _Z16wmma_gemm_kernelP6__halfS0_S0_iii_param_5
)
{
	.reg .pred 	%p<9>;
	.reg .b16 	%rs<2>;
	.reg .b32 	%r<209>;
	.reg .b32 	%f<2>;
	.reg .b64 	%rd<47>;

	ld.param.u64 	%rd7, [_Z16wmma_gemm_kernelP6__halfS0_S0_iii_param_0];
	ld.param.u64 	%rd8, [_Z16wmma_gemm_kernelP6__halfS0_S0_iii_param_1];
	ld.param.u32 	%r67, [_Z16wmma_gemm_kernelP6__halfS0_S0_iii_param_3];
	ld.param.u32 	%r68, [_Z16wmma_gemm_kernelP6__halfS0_S0_iii_param_4];
	ld.param.u32 	%r66, [_Z16wmma_gemm_kernelP6__halfS0_S0_iii_param_5];
	cvta.to.global.u64 	%rd1, %rd8;
	cvta.to.global.u64 	%rd2, %rd7;
	mov.u32 	%r69, %ctaid.x;
	mov.u32 	%r70, %ntid.x;
	mov.u32 	%r71, %tid.x;
	mad.lo.s32 	%r72, %r69, %r70, %r71;
	mov.u32 	%r73, %ctaid.y;
	mov.u32 	%r74, %ntid.y;
	mov.u32 	%r75, %tid.y;
	mad.lo.s32 	%r76, %r73, %r74, %r75;
	shr.u32 	%r78, %r72, 1;
	and.b32  	%r1, %r78, 2147483632;
	setp.ge.s32 	%p1, %r1, %r67;
	shl.b32 	%r2, %r76, 4;
	setp.ge.s32 	%p2, %r2, %r68;
	or.pred  	%p3, %p1, %p2;
	@%p3 bra 	$L__BB0_9;
	mov.f32 	%f1, 0f00000000;
	// begin inline asm
	{  cvt.rn.f16.f32 %rs1, %f1;}

	// end inline asm
	mov.b32 	%r205, {%rs1, %rs1};
	setp.lt.s32 	%p4, %r66, 1;
	mov.u32 	%r206, %r205;
	mov.u32 	%r207, %r205;
	mov.u32 	%r208, %r205;
	@%p4 bra 	$L__BB0_8;
	mul.lo.s32 	%r4, %r66, %r1;
	add.s32 	%r81, %r66, -1;
	shr.u32 	%r82, %r81, 4;
	add.s32 	%r5, %r82, 1;
	and.b32  	%r6, %r5, 3;
	setp.lt.u32 	%p5, %r66, 49;
	mov.b32 	%r197, 0;
	mov.u32 	%r206, %r205;
	mov.u32 	%r207, %r205;
	mov.u32 	%r208, %r205;
	@%p5 bra 	$L__BB0_5;
	mul.wide.u32 	%rd9, %r4, 2;
	add.s64 	%rd10, %rd9, %rd2;
	add.s64 	%rd46, %rd10, 64;
	mul.lo.s32 	%r182, %r68, 48;
	shl.b32 	%r8, %r68, 6;
	shl.b32 	%r181, %r68, 5;
	shl.b32 	%r180, %r68, 4;
	and.b32  	%r84, %r5, 536870908;
	neg.s32 	%r178, %r84;
	mov.b32 	%r179, 0;
	cvt.u64.u32 	%rd14, %r2;
	mov.u32 	%r183, %r4;
	mov.u32 	%r206, %r205;
	mov.u32 	%r207, %r205;
	mov.u32 	%r208, %r205;
	mov.u32 	%r197, %r179;
$L__BB0_4:
	mul.wide.u32 	%rd11, %r183, 2;
	add.s64 	%rd12, %rd2, %rd11;
	cvt.s64.s32 	%rd13, %r179;
	add.s64 	%rd15, %rd13, %rd14;
	shl.b64 	%rd16, %rd15, 1;
	add.s64 	%rd17, %rd1, %rd16;
	wmma.load.a.sync.aligned.row.m16n16k16.global.f16 	{%r85, %r86, %r87, %r88, %r89, %r90, %r91, %r92}, [%rd12], %r66;
	wmma.load.b.sync.aligned.row.m16n16k16.global.f16 	{%r93, %r94, %r95, %r96, %r97, %r98, %r99, %r100}, [%rd17], %r68;
	wmma.mma.sync.aligned.row.row.m16n16k16.f16.f16 {%r101, %r102, %r103, %r104}, {%r85, %r86, %r87, %r88, %r89, %r90, %r91, %r92}, {%r93, %r94, %r95, %r96, %r97, %r98, %r99, %r100}, {%r208, %r207, %r206, %r205};
	add.s64 	%rd18, %rd46, -32;
	cvt.s64.s32 	%rd19, %r180;
	add.s64 	%rd20, %rd19, %rd14;
	shl.b64 	%rd21, %rd20, 1;
	add.s64 	%rd22, %rd1, %rd21;
	wmma.load.a.sync.aligned.row.m16n16k16.global.f16 	{%r105, %r106, %r107, %r108, %r109, %r110, %r111, %r112}, [%rd18], %r66;
	wmma.load.b.sync.aligned.row.m16n16k16.global.f16 	{%r113, %r114, %r115, %r116, %r117, %r118, %r119, %r120}, [%rd22], %r68;
	wmma.mma.sync.aligned.row.row.m16n16k16.f16.f16 {%r121, %r122, %r123, %r124}, {%r105, %r106, %r107, %r108, %r109, %r110, %r111, %r112}, {%r113, %r114, %r115, %r116, %r117, %r118, %r119, %r120}, {%r101, %r102, %r103, %r104};
	cvt.s64.s32 	%rd23, %r181;
	add.s64 	%rd24, %rd23, %rd14;
	shl.b64 	%rd25, %rd24, 1;
	add.s64 	%rd26, %rd1, %rd25;
	wmma.load.a.sync.aligned.row.m16n16k16.global.f16 	{%r125, %r126, %r127, %r128, %r129, %r130, %r131, %r132}, [%rd46], %r66;
	wmma.load.b.sync.aligned.row.m16n16k16.global.f16 	{%r133, %r134, %r135, %r136, %r137, %r138, %r139, %r140}, [%rd26], %r68;
	wmma.mma.sync.aligned.row.row.m16n16k16.f16.f16 {%r141, %r142, %r143, %r144}, {%r125, %r126, %r127, %r128, %r129, %r130, %r131, %r132}, {%r133, %r134, %r135, %r136, %r137, %r138, %r139, %r140}, {%r121, %r122, %r123, %r124};
	add.s64 	%rd27, %rd46, 32;
	cvt.s64.s32 	%rd28, %r182;
	add.s64 	%rd29, %rd28, %rd14;
	shl.b64 	%rd30, %rd29, 1;
	add.s64 	%rd31, %rd1, %rd30;
	wmma.load.a.sync.aligned.row.m16n16k16.global.f16 	{%r145, %r146, %r147, %r148, %r149, %r150, %r151, %r152}, [%rd27], %r66;
	wmma.load.b.sync.aligned.row.m16n16k16.global.f16 	{%r153, %r154, %r155, %r156, %r157, %r158, %r159, %r160}, [%rd31], %r68;
	wmma.mma.sync.aligned.row.row.m16n16k16.f16.f16 {%r208, %r207, %r206, %r205}, {%r145, %r146, %r147, %r148, %r149, %r150, %r151, %r152}, {%r153, %r154, %r155, %r156, %r157, %r158, %r159, %r160}, {%r141, %r142, %r143, %r144};
	add.s32 	%r197, %r197, 64;
	add.s64 	%rd46, %rd46, 128;
	add.s32 	%r183, %r183, 64;
	add.s32 	%r182, %r182, %r8;
	add.s32 	%r181, %r181, %r8;
	add.s32 	%r180, %r180, %r8;
	add.s32 	%r179, %r179, %r8;
	add.s32 	%r178, %r178, 4;
	setp.ne.s32 	%p6, %r178, 0;
	@%p6 bra 	$L__BB0_4;
$L__BB0_5:
	setp.eq.s32 	%p7, %r6, 0;
	@%p7 bra 	$L__BB0_8;
	mul.lo.s32 	%r200, %r197, %r68;
	shl.b32 	%r44, %r68, 4;
	add.s32 	%r199, %r197, %r4;
	neg.s32 	%r198, %r6;
	cvt.u64.u32 	%rd35, %r2;
$L__BB0_7:
	.pragma "nounroll";
	mul.wide.u32 	%rd32, %r199, 2;
	add.s64 	%rd33, %rd2, %rd32;
	cvt.s64.s32 	%rd34, %r200;
	add.s64 	%rd36, %rd34, %rd35;
	shl.b64 	%rd37, %rd36, 1;
	add.s64 	%rd38, %rd1, %rd37;
	wmma.load.a.sync.aligned.row.m16n16k16.global.f16 	{%r161, %r162, %r163, %r164, %r165, %r166, %r167, %r168}, [%rd33], %r66;
	wmma.load.b.sync.aligned.row.m16n16k16.global.f16 	{%r169, %r170, %r171, %r172, %r173, %r174, %r175, %r176}, [%rd38], %r68;
	wmma.mma.sync.aligned.row.row.m16n16k16.f16.f16 {%r208, %r207, %r206, %r205}, {%r161, %r162, %r163, %r164, %r165, %r166, %r167, %r168}, {%r169, %r170, %r171, %r172, %r173, %r174, %r175, %r176}, {%r208, %r207, %r206, %r205};
	add.s32 	%r200, %r200, %r44;
	add.s32 	%r199, %r199, 16;
	add.s32 	%r198, %r198, 1;
	setp.ne.s32 	%p8, %r198, 0;
	@%p8 bra 	$L__BB0_7;
$L__BB0_8:
	ld.param.u64 	%rd45, [_Z16wmma_gemm_kernelP6__halfS0_S0_iii_param_2];
	mul.lo.s32 	%r177, %r68, %r1;
	cvt.u64.u32 	%rd39, %r177;
	cvt.u64.u32 	%rd40, %r2;
	add.s64 	%rd41, %rd39, %rd40;
	cvta.to.global.u64 	%rd42, %rd45;
	shl.b64 	%rd43, %rd41, 1;
	add.s64 	%rd44, %rd42, %rd43;
	wmma.store.d.sync.aligned.row.m16n16k16.global.f16 	[%rd44], {%r208, %r207, %r206, %r205}, %r68;
$L__BB0_9:
	ret;

}


// ===== COMPILED SASS (sm_100) =====

	.target	sm_100

	.elftype	@"ET_EXEC"


//--------------------- .note.nv.tkinfo           --------------------------
	.section	.note.nv.tkinfo,"",@"SHT_NOTE"
	.sectionflags	@"SHF_NOTE_NV_TKINFO"
	.tkinfo
        /*0018*/ 	.word	0x00000002
        /*0030*/ 	.string	""
        /*0030*/ 	.string	"ptxas"
        /*0030*/ 	.string	"Cuda compilation tools, release 13.0, V13.0.88"
        /*0030*/ 	.string	"Build cuda_13.0.r13.0/compiler.36424714_0"
        /*0030*/ 	.string	"-arch sm_100 -m 64 "



//--------------------- .note.nv.cuinfo           --------------------------
	.section	.note.nv.cuinfo,"",@"SHT_NOTE"
	.sectionflags	@"SHF_NOTE_NV_CUINFO"
        /*0018*/ 	.short	0x0002
        /*001a*/ 	.short	0x0064
        /*001c*/ 	.short	0x0082
	.zero		2


//--------------------- .nv.info                  --------------------------
	.section	.nv.info,"",@"SHT_CUDA_INFO"
	.align	4


	//----- nvinfo : EIATTR_REGCOUNT
	.align		4
        /*0000*/ 	.byte	0x04, 0x2f
        /*0002*/ 	.short	(.L_1 - .L_0)
	.align		4
.L_0:
        /*0004*/ 	.word	index@(_Z16wmma_gemm_kernelP6__halfS0_S0_iii)
        /*0008*/ 	.word	0x00000020


	//----- nvinfo : EIATTR_FRAME_SIZE
	.align		4
.L_1:
        /*000c*/ 	.byte	0x04, 0x11
        /*000e*/ 	.short	(.L_3 - .L_2)
	.align		4
.L_2:
        /*0010*/ 	.word	index@(_Z16wmma_gemm_kernelP6__halfS0_S0_iii)
        /*0014*/ 	.word	0x00000000


	//----- nvinfo : EIATTR_MIN_STACK_SIZE
	.align		4
.L_3:
        /*0018*/ 	.byte	0x04, 0x12
        /*001a*/ 	.short	(.L_5 - .L_4)
	.align		4
.L_4:
        /*001c*/ 	.word	index@(_Z16wmma_gemm_kernelP6__halfS0_S0_iii)
        /*0020*/ 	.word	0x00000000
.L_5:


//--------------------- .nv.compat                --------------------------
	.section	.nv.compat,"",@"SHT_CUDA_COMPAT_INFO"
	.align	4
        /*0000*/ 	.byte	0x02, 0x09, 0x00, 0x00, 0x02, 0x02, 0x01, 0x00, 0x02, 0x05, 0x05, 0x00, 0x03, 0x07, 0x01, 0x01
        /*0010*/ 	.byte	0x02, 0x03, 0x00, 0x00, 0x02, 0x06, 0x01, 0x00, 0x04, 0x0b, 0x08, 0x00, 0x09, 0x00, 0x00, 0x00
        /*0020*/ 	.byte	0x00, 0x00, 0x00, 0x00


//--------------------- .nv.info._Z16wmma_gemm_kernelP6__halfS0_S0_iii --------------------------
	.section	.nv.info._Z16wmma_gemm_kernelP6__halfS0_S0_iii,"",@"SHT_CUDA_INFO"
	.sectionflags	@""
	.align	4


	//----- nvinfo : EIATTR_CUDA_API_VERSION
	.align		4
        /*0000*/ 	.byte	0x04, 0x37
        /*0002*/ 	.short	(.L_7 - .L_6)
.L_6:
        /*0004*/ 	.word	0x00000082


	//----- nvinfo : EIATTR_KPARAM_INFO
	.align		4
.L_7:
        /*0008*/ 	.byte	0x04, 0x17
        /*000a*/ 	.short	(.L_9 - .L_8)
.L_8:
        /*000c*/ 	.word	0x00000000
        /*0010*/ 	.short	0x0005
        /*0012*/ 	.short	0x0020
        /*0014*/ 	.byte	0x00, 0xf0, 0x11, 0x00


	//----- nvinfo : EIATTR_KPARAM_INFO
	.align		4
.L_9:
        /*0018*/ 	.byte	0x04, 0x17
        /*001a*/ 	.short	(.L_11 - .L_10)
.L_10:
        /*001c*/ 	.word	0x00000000
        /*0020*/ 	.short	0x0004
        /*0022*/ 	.short	0x001c
        /*0024*/ 	.byte	0x00, 0xf0, 0x11, 0x00


	//----- nvinfo : EIATTR_KPARAM_INFO
	.align		4
.L_11:
        /*0028*/ 	.byte	0x04, 0x17
        /*002a*/ 	.short	(.L_13 - .L_12)
.L_12:
        /*002c*/ 	.word	0x00000000
        /*0030*/ 	.short	0x0003
        /*0032*/ 	.short	0x0018
        /*0034*/ 	.byte	0x00, 0xf0, 0x11, 0x00


	//----- nvinfo : EIATTR_KPARAM_INFO
	.align		4
.L_13:
        /*0038*/ 	.byte	0x04, 0x17
        /*003a*/ 	.short	(.L_15 - .L_14)
.L_14:
        /*003c*/ 	.word	0x00000000
        /*0040*/ 	.short	0x0002
        /*0042*/ 	.short	0x0010
        /*0044*/ 	.byte	0x00, 0xf5, 0x21, 0x00


	//----- nvinfo : EIATTR_KPARAM_INFO
	.align		4
.L_15:
        /*0048*/ 	.byte	0x04, 0x17
        /*004a*/ 	.short	(.L_17 - .L_16)
.L_16:
        /*004c*/ 	.word	0x00000000
        /*0050*/ 	.short	0x0001
        /*0052*/ 	.short	0x0008
        /*0054*/ 	.byte	0x00, 0xf5, 0x21, 0x00


	//----- nvinfo : EIATTR_KPARAM_INFO
	.align		4
.L_17:
        /*0058*/ 	.byte	0x04, 0x17
        /*005a*/ 	.short	(.L_19 - .L_18)
.L_18:
        /*005c*/ 	.word	0x00000000
        /*0060*/ 	.short	0x0000
        /*0062*/ 	.short	0x0000
        /*0064*/ 	.byte	0x00, 0xf5, 0x21, 0x00


	//----- nvinfo : EIATTR_SPARSE_MMA_MASK
	.align		4
.L_19:
        /*0068*/ 	.byte	0x03, 0x50
        /*006a*/ 	.short	0x0000


	//----- nvinfo : EIATTR_WMMA_USED
	.align		4
        /*006c*/ 	.byte	0x01, 0x2b
	.zero		2


	//----- nvinfo : EIATTR_MAXREG_COUNT
	.align		4
        /*0070*/ 	.byte	0x03, 0x1b
        /*0072*/ 	.short	0x00ff


	//----- nvinfo : EIATTR_MERCURY_ISA_VERSION
	.align		4
        /*0074*/ 	.byte	0x03, 0x5f
        /*0076*/ 	.short	0x0101


	//----- nvinfo : EIATTR_VRC_CTA_INIT_COUNT
	.align		4
        /*0078*/ 	.byte	0x02, 0x4a
	.zero		1
	.zero		1


	//----- nvinfo : EIATTR_EXIT_INSTR_OFFSETS
	.align		4
        /*007c*/ 	.byte	0x04, 0x1c
        /*007e*/ 	.short	(.L_21 - .L_20)


	//   ....[0]....
.L_20:
        /*0080*/ 	.word	0x000000f0


	//   ....[1]....
        /*0084*/ 	.word	0x00000f60


	//----- nvinfo : EIATTR_CBANK_PARAM_SIZE
	.align		4
.L_21:
        /*0088*/ 	.byte	0x03, 0x19
        /*008a*/ 	.short	0x0024


	//----- nvinfo : EIATTR_PARAM_CBANK
	.align		4
        /*008c*/ 	.byte	0x04, 0x0a
        /*008e*/ 	.short	(.L_23 - .L_22)
	.align		4
.L_22:
        /*0090*/ 	.word	index@(.nv.constant0._Z16wmma_gemm_kernelP6__halfS0_S0_iii)
        /*0094*/ 	.short	0x0380
        /*0096*/ 	.short	0x0024


	//----- nvinfo : EIATTR_SW_WAR
	.align		4
.L_23:
        /*0098*/ 	.byte	0x04, 0x36
        /*009a*/ 	.short	(.L_25 - .L_24)
.L_24:
        /*009c*/ 	.word	0x00000008
.L_25:


//--------------------- .nv.callgraph             --------------------------
	.section	.nv.callgraph,"",@"SHT_CUDA_CALLGRAPH"
	.align	4
	.sectionentsize	8
	.align		4
        /*0000*/ 	.word	0x00000000
	.align		4
        /*0004*/ 	.word	0xffffffff
	.align		4
        /*0008*/ 	.word	0x00000000
	.align		4
        /*000c*/ 	.word	0xfffffffe
	.align		4
        /*0010*/ 	.word	0x00000000
	.align		4
        /*0014*/ 	.word	0xfffffffd
	.align		4
        /*0018*/ 	.word	0x00000000
	.align		4
        /*001c*/ 	.word	0xfffffffc


//--------------------- .text._Z16wmma_gemm_kernelP6__halfS0_S0_iii --------------------------
	.section	.text._Z16wmma_gemm_kernelP6__halfS0_S0_iii,"ax",@progbits
	.align	128
        .global         _Z16wmma_gemm_kernelP6__halfS0_S0_iii
        .type           _Z16wmma_gemm_kernelP6__halfS0_S0_iii,@function
        .size           _Z16wmma_gemm_kernelP6__halfS0_S0_iii,(.L_x_5 - _Z16wmma_gemm_kernelP6__halfS0_S0_iii)
        .other          _Z16wmma_gemm_kernelP6__halfS0_S0_iii,@"STO_CUDA_ENTRY STV_DEFAULT"
_Z16wmma_gemm_kernelP6__halfS0_S0_iii:
.text._Z16wmma_gemm_kernelP6__halfS0_S0_iii:
[----:B------:R-:W-:Y:S01]  /*0000*/  LDC R1, c[0x0][0x37c] ;  /* 0x0000df00ff017b82 */ /* 0x000fe20000000800 */
[----:B------:R-:W0:Y:S07]  /*0010*/  S2R R3, SR_TID.X ;  /* 0x0000000000037919 */ /* 0x000e2e0000002100 */
[----:B------:R-:W0:Y:S01]  /*0020*/  S2UR UR4, SR_CTAID.X ;  /* 0x00000000000479c3 */ /* 0x000e220000002500 */
[----:B------:R-:W1:Y:S01]  /*0030*/  LDCU.64 UR10, c[0x0][0x398] ;  /* 0x00007300ff0a77ac */ /* 0x000e620008000a00 */
[----:B------:R-:W2:Y:S06]  /*0040*/  S2R R5, SR_TID.Y ;  /* 0x0000000000057919 */ /* 0x000eac0000002200 */
[----:B------:R-:W0:Y:S08]  /*0050*/  LDC R0, c[0x0][0x360] ;  /* 0x0000d800ff007b82 */ /* 0x000e300000000800 */
[----:B------:R-:W2:Y:S08]  /*0060*/  S2UR UR5, SR_CTAID.Y ;  /* 0x00000000000579c3 */ /* 0x000eb00000002600 */
[----:B------:R-:W2:Y:S01]  /*0070*/  LDC R2, c[0x0][0x364] ;  /* 0x0000d900ff027b82 */ /* 0x000ea20000000800 */
[----:B0-----:R-:W-:-:S05]  /*0080*/  IMAD R0, R0, UR4, R3 ;  /* 0x0000000400007c24 */ /* 0x001fca000f8e0203 */
[----:B------:R-:W-:-:S04]  /*0090*/  SHF.R.U32.HI R13, RZ, 0x1, R0 ;  /* 0x00000001ff0d7819 */ /* 0x000fc80000011600 */
[----:B------:R-:W-:Y:S01]  /*00a0*/  LOP3.LUT R13, R13, 0x7ffffff0, RZ, 0xc0, !PT ;  /* 0x7ffffff00d0d7812 */ /* 0x000fe200078ec0ff */
[----:B--2---:R-:W-:-:S04]  /*00b0*/  IMAD R2, R2, UR5, R5 ;  /* 0x0000000502027c24 */ /* 0x004fc8000f8e0205 */
[----:B------:R-:W-:-:S05]  /*00c0*/  IMAD.SHL.U32 R0, R2, 0x10, RZ ;  /* 0x0000001002007824 */ /* 0x000fca00078e00ff */
[----:B-1----:R-:W-:-:S04]  /*00d0*/  ISETP.GE.AND P0, PT, R0, UR11, PT ;  /* 0x0000000b00007c0c */ /* 0x002fc8000bf06270 */
[----:B------:R-:W-:-:S13]  /*00e0*/  ISETP.GE.OR P0, PT, R13, UR10, P0 ;  /* 0x0000000a0d007c0c */ /* 0x000fda0008706670 */
[----:B------:R-:W-:Y:S05]  /*00f0*/  @P0 EXIT ;  /* 0x000000000000094d */ /* 0x000fea0003800000 */
[----:B------:R-:W0:Y:S01]  /*0100*/  LDCU UR14, c[0x0][0x3a0] ;  /* 0x00007400ff0e77ac */ /* 0x000e220008000800 */
[----:B------:R-:W-:Y:S02]  /*0110*/  CS2R R16, SRZ ;  /* 0x0000000000107805 */ /* 0x000fe4000001ff00 */
[----:B------:R-:W-:Y:S01]  /*0120*/  CS2R R14, SRZ ;  /* 0x00000000000e7805 */ /* 0x000fe2000001ff00 */
[----:B------:R-:W1:Y:S01]  /*0130*/  LDCU.64 UR12, c[0x0][0x358] ;  /* 0x00006b00ff0c77ac */ /* 0x000e620008000a00 */
[----:B0-----:R-:W-:-:S09]  /*0140*/  UISETP.GE.AND UP0, UPT, UR14, 0x1, UPT ;  /* 0x000000010e00788c */ /* 0x001fd2000bf06270 */
[----:B-1----:R-:W-:Y:S05]  /*0150*/  BRA.U !UP0, `(.L_x_0) ;  /* 0x0000000d08307547 */ /* 0x002fea000b800000 */
[----:B------:R-:W-:Y:S02]  /*0160*/  UISETP.GE.U32.AND UP1, UPT, UR14, 0x31, UPT ;  /* 0x000000310e00788c */ /* 0x000fe4000bf26070 */
[----:B------:R-:W-:Y:S01]  /*0170*/  IMAD R12, R13, UR14, RZ ;  /* 0x0000000e0d0c7c24 */ /* 0x000fe2000f8e02ff */
[----:B------:R-:W-:Y:S01]  /*0180*/  UIADD3 UR4, UPT, UPT, UR14, -0x1, URZ ;  /* 0xffffffff0e047890 */ /* 0x000fe2000fffe0ff */
[----:B------:R-:W-:Y:S01]  /*0190*/  IMAD.MOV.U32 R16, RZ, RZ, RZ ;  /* 0x000000ffff107224 */ /* 0x000fe200078e00ff */
[----:B------:R-:W-:Y:S01]  /*01a0*/  UIADD3 UR5, UPT, UPT, UR14, -0x1, URZ ;  /* 0xffffffff0e057890 */ /* 0x000fe2000fffe0ff */
[----:B------:R-:W-:Y:S01]  /*01b0*/  CS2R R14, SRZ ;  /* 0x00000000000e7805 */ /* 0x000fe2000001ff00 */
[----:B------:R-:W-:Y:S02]  /*01c0*/  ULEA.HI UR4, UR4, 0x1, URZ, 0x1c ;  /* 0x0000000104047891 */ /* 0x000fe4000f8fe0ff */
[----:B------:R-:W-:Y:S02]  /*01d0*/  ULEA.HI UR5, UR5, 0x1, URZ, 0x1c ;  /* 0x0000000105057891 */ /* 0x000fe4000f8fe0ff */
[----:B------:R-:W-:-:S03]  /*01e0*/  ULOP3.LUT UR7, UR4, 0x3, URZ, 0xc0, !UPT ;  /* 0x0000000304077892 */ /* 0x000fc6000f8ec0ff */
[----:B------:R-:W-:Y:S01]  /*01f0*/  UMOV UR4, URZ ;  /* 0x000000ff00047c82 */ /* 0x000fe20008000000 */
[----:B------:R-:W-:Y:S01]  /*0200*/  UISETP.NE.AND UP0, UPT, UR7, URZ, UPT ;  /* 0x000000ff0700728c */ /* 0x000fe2000bf05270 */
[----:B------:R-:W-:Y:S10]  /*0210*/  BRA.U !UP1, `(.L_x_1) ;  /* 0x0000000909347547 */ /* 0x000ff4000b800000 */
[----:B------:R-:W0:Y:S01]  /*0220*/  S2R R9, SR_LANEID ;  /* 0x0000000000097919 */ /* 0x000e220000000000 */
[----:B------:R-:W1:Y:S01]  /*0230*/  LDC.64 R22, c[0x0][0x380] ;  /* 0x0000e000ff167b82 */ /* 0x000e620000000a00 */
[----:B------:R-:W-:Y:S01]  /*0240*/  USHF.R.U32.HI UR4, URZ, 0x1, UR14 ;  /* 0x00000001ff047899 */ /* 0x000fe2000801160e */
[----:B------:R-:W-:Y:S01]  /*0250*/  IMAD.MOV.U32 R3, RZ, RZ, RZ ;  /* 0x000000ffff037224 */ /* 0x000fe200078e00ff */
[----:B------:R-:W-:Y:S01]  /*0260*/  USHF.R.U32.HI UR6, URZ, 0x1, UR11 ;  /* 0x00000001ff067899 */ /* 0x000fe2000801160b */
[----:B------:R-:W-:Y:S01]  /*0270*/  IMAD.MOV.U32 R16, RZ, RZ, RZ ;  /* 0x000000ffff107224 */ /* 0x000fe200078e00ff */
[----:B------:R-:W-:Y:S01]  /*0280*/  ULOP3.LUT UR5, UR5, 0x1ffffffc, URZ, 0xc0, !UPT ;  /* 0x1ffffffc05057892 */ /* 0x000fe2000f8ec0ff */
[----:B------:R-:W-:Y:S01]  /*0290*/  CS2R R14, SRZ ;  /* 0x00000000000e7805 */ /* 0x000fe2000001ff00 */
[----:B------:R-:W-:Y:S02]  /*02a0*/  UIMAD UR8, UR11, 0x30, URZ ;  /* 0x000000300b0878a4 */ /* 0x000fe4000f8e02ff */
[----:B------:R-:W-:-:S02]  /*02b0*/  USHF.L.U32 UR9, UR11, 0x5, URZ ;  /* 0x000000050b097899 */ /* 0x000fc400080006ff */
[----:B------:R-:W-:Y:S01]  /*02c0*/  USHF.L.U32 UR10, UR11, 0x4, URZ ;  /* 0x000000040b0a7899 */ /* 0x000fe200080006ff */
[----:B------:R-:W2:Y:S01]  /*02d0*/  LDCU.64 UR16, c[0x0][0x388] ;  /* 0x00007100ff1077ac */ /* 0x000ea20008000a00 */
[----:B-1----:R-:W-:Y:S01]  /*02e0*/  IMAD.WIDE.U32 R6, R12, 0x2, R22 ;  /* 0x000000020c067825 */ /* 0x002fe200078e0016 */
[----:B0-----:R-:W-:Y:S02]  /*02f0*/  LOP3.LUT R2, R9, 0x3, RZ, 0xc0, !PT ;  /* 0x0000000309027812 */ /* 0x001fe400078ec0ff */
[----:B------:R-:W-:-:S05]  /*0300*/  SHF.R.U32.HI R9, RZ, 0x2, R9 ;  /* 0x00000002ff097819 */ /* 0x000fca0000011609 */
[----:B------:R-:W-:Y:S01]  /*0310*/  IMAD.WIDE.U32 R4, R9, UR4, R2 ;  /* 0x0000000409047c25 */ /* 0x000fe2000f8e0002 */
[----:B------:R-:W-:-:S03]  /*0320*/  UMOV UR4, URZ ;  /* 0x000000ff00047c82 */ /* 0x000fc60008000000 */
[----:B------:R-:W-:Y:S01]  /*0330*/  IMAD.WIDE.U32 R8, R9, UR6, R2 ;  /* 0x0000000609087c25 */ /* 0x000fe2000f8e0002 */
[C---:B------:R-:W-:Y:S01]  /*0340*/  SHF.L.U64.HI R2, R4.reuse, 0x2, R5 ;  /* 0x0000000204027819 */ /* 0x040fe20000010205 */
[----:B------:R-:W-:Y:S02]  /*0350*/  UIADD3 UR6, UPT, UPT, -UR5, URZ, URZ ;  /* 0x000000ff05067290 */ /* 0x000fe4000fffe1ff */
[----:B------:R-:W-:Y:S01]  /*0360*/  IMAD.SHL.U32 R3, R4, 0x4, RZ ;  /* 0x0000000404037824 */ /* 0x000fe200078e00ff */
[----:B------:R-:W-:Y:S01]  /*0370*/  IADD3 R4, P0, PT, R6, 0x40, RZ ;  /* 0x0000004006047810 */ /* 0x000fe20007f1e0ff */
[C---:B------:R-:W-:Y:S01]  /*0380*/  IMAD.SHL.U32 R6, R8.reuse, 0x4, RZ ;  /* 0x0000000408067824 */ /* 0x040fe200078e00ff */
[----:B------:R-:W-:Y:S01]  /*0390*/  SHF.L.U64.HI R5, R8, 0x2, R9 ;  /* 0x0000000208057819 */ /* 0x000fe20000010209 */
[----:B------:R-:W-:Y:S02]  /*03a0*/  UMOV UR5, URZ ;  /* 0x000000ff00057c82 */ /* 0x000fe40008000000 */
[----:B--2---:R-:W-:-:S08]  /*03b0*/  IMAD.X R7, RZ, RZ, R7, P0 ;  /* 0x000000ffff077224 */ /* 0x004fd000000e0607 */
.L_x_2:
[----:B------:R-:W-:Y:S01]  /*03c0*/  IMAD.U32 R9, RZ, RZ, UR5 ;  /* 0x00000005ff097e24 */ /* 0x000fe2000f8e00ff */
[----:B------:R-:W-:Y:S02]  /*03d0*/  IADD3 R8, P0, PT, R0, UR5, RZ ;  /* 0x0000000500087c10 */ /* 0x000fe4000ff1e0ff */
[----:B------:R-:W-:Y:S02]  /*03e0*/  MOV R19, UR11 ;  /* 0x0000000b00137c02 */ /* 0x000fe40008000f00 */
[----:B------:R-:W-:Y:S02]  /*03f0*/  LEA.HI.X.SX32 R9, R9, RZ, 0x1, P0 ;  /* 0x000000ff09097211 */ /* 0x000fe400000f0eff */
[----:B------:R-:W-:-:S04]  /*0400*/  LEA R25, P0, R8, UR16, 0x1 ;  /* 0x0000001008197c11 */ /* 0x000fc8000f8008ff */
[----:B------:R-:W-:Y:S02]  /*0410*/  LEA.HI.X R8, R8, UR17, R9, 0x1, P0 ;  /* 0x0000001108087c11 */ /* 0x000fe400080f0c09 */
[----:B------:R-:W-:-:S05]  /*0420*/  IADD3 R24, P0, PT, R6, R25, RZ ;  /* 0x0000001906187210 */ /* 0x000fca0007f1e0ff */
[----:B------:R-:W-:Y:S02]  /*0430*/  IMAD.X R25, R5, 0x1, R8, P0 ;  /* 0x0000000105197824 */ /* 0x000fe400000e0608 */
[----:B------:R-:W-:-:S03]  /*0440*/  IMAD.WIDE.U32 R18, R19, 0x10, R24 ;  /* 0x0000001013127825 */ /* 0x000fc600078e0018 */
[----:B------:R-:W2:Y:S04]  /*0450*/  LDG.E R20, desc[UR12][R24.64] ;  /* 0x0000000c18147981 */ /* 0x000ea8000c1e1900 */
[----:B------:R-:W3:Y:S01]  /*0460*/  LDG.E R21, desc[UR12][R18.64] ;  /* 0x0000000c12157981 */ /* 0x000ee2000c1e1900 */
[----:B------:R-:W-:-:S03]  /*0470*/  IMAD.WIDE.U32 R8, R12, 0x2, R22 ;  /* 0x000000020c087825 */ /* 0x000fc600078e0016 */
[----:B------:R-:W4:Y:S01]  /*0480*/  LDG.E R29, desc[UR12][R18.64+0x10] ;  /* 0x0000100c121d7981 */ /* 0x000f22000c1e1900 */
[----:B------:R-:W-:-:S03]  /*0490*/  IADD3 R26, P0, PT, R8, R3, RZ ;  /* 0x00000003081a7210 */ /* 0x000fc60007f1e0ff */
[----:B------:R0:W5:Y:S02]  /*04a0*/  LDG.E R28, desc[UR12][R24.64+0x10] ;  /* 0x0000100c181c7981 */ /* 0x000164000c1e1900 */
[----:B------:R-:W-:Y:S02]  /*04b0*/  IMAD.X R27, R9, 0x1, R2, P0 ;  /* 0x00000001091b7824 */ /* 0x000fe400000e0602 */
[----:B------:R-:W-:-:S03]  /*04c0*/  IMAD.U32 R9, RZ, RZ, UR14 ;  /* 0x0000000eff097e24 */ /* 0x000fc6000f8e00ff */
[----:B------:R-:W5:Y:S01]  /*04d0*/  LDG.E R8, desc[UR12][R26.64] ;  /* 0x0000000c1a087981 */ /* 0x000f62000c1e1900 */
[----:B0-----:R-:W-:-:S03]  /*04e0*/  IMAD.WIDE.U32 R24, R9, 0x10, R26 ;  /* 0x0000001009187825 */ /* 0x001fc600078e001a */
[----:B------:R-:W5:Y:S04]  /*04f0*/  LDG.E R10, desc[UR12][R26.64+0x10] ;  /* 0x0000100c1a0a7981 */ /* 0x000f68000c1e1900 */
[----:B------:R-:W5:Y:S04]  /*0500*/  LDG.E R9, desc[UR12][R24.64] ;  /* 0x0000000c18097981 */ /* 0x000f68000c1e1900 */
[----:B------:R0:W5:Y:S02]  /*0510*/  LDG.E R11, desc[UR12][R24.64+0x10] ;  /* 0x0000100c180b7981 */ /* 0x000164000c1e1900 */
[----:B0-----:R-:W-:Y:S01]  /*0520*/  IADD3 R24, P0, PT, R0, UR10, RZ ;  /* 0x0000000a00187c10 */ /* 0x001fe2000ff1e0ff */
[----:B------:R-:W-:Y:S01]  /*0530*/  IMAD.U32 R25, RZ, RZ, UR14 ;  /* 0x0000000eff197e24 */ /* 0x000fe2000f8e00ff */
[----:B--2---:R-:W-:Y:S04]  /*0540*/  MOVM.16.MT88 R20, R20 ;  /* 0x000000001414723a */ /* 0x004fe80000000000 */
[----:B---3--:R-:W0:Y:S04]  /*0550*/  MOVM.16.MT88 R21, R21 ;  /* 0x000000001515723a */ /* 0x008e280000000000 */
[----:B----4-:R1:W-:Y:S04]  /*0560*/  MOVM.16.MT88 R19, R29 ;  /* 0x000000001d13723a */ /* 0x0103e80000000000 */
[----:B-----5:R2:W3:Y:S01]  /*0570*/  MOVM.16.MT88 R18, R28 ;  /* 0x000000001c12723a */ /* 0x0204e20000000000 */
[----:B-1----:R-:W-:-:S05]  /*0580*/  IMAD.U32 R29, RZ, RZ, UR10 ;  /* 0x0000000aff1d7e24 */ /* 0x002fca000f8e00ff */
[----:B------:R-:W-:Y:S02]  /*0590*/  LEA.HI.X.SX32 R29, R29, RZ, 0x1, P0 ;  /* 0x000000ff1d1d7211 */ /* 0x000fe400000f0eff */
[----:B------:R-:W-:-:S04]  /*05a0*/  LEA R27, P0, R24, UR16, 0x1 ;  /* 0x00000010181b7c11 */ /* 0x000fc8000f8008ff */
[----:B--2---:R-:W-:Y:S02]  /*05b0*/  LEA.HI.X R28, R24, UR17, R29, 0x1, P0 ;  /* 0x00000011181c7c11 */ /* 0x004fe400080f0c1d */
[----:B------:R-:W-:Y:S01]  /*05c0*/  IADD3 R26, P0, PT, R27, R6, RZ ;  /* 0x000000061b1a7210 */ /* 0x000fe20007f1e0ff */
[----:B0-----:R-:W-:Y:S01]  /*05d0*/  HMMA.16816.F16 R14, R8, R20, R14 ;  /* 0x00000014080e723c */ /* 0x001fe2000000080e */
[----:B------:R-:W-:-:S03]  /*05e0*/  IMAD.U32 R21, RZ, RZ, UR11 ;  /* 0x0000000bff157e24 */ /* 0x000fc6000f8e00ff */
[----:B------:R-:W-:Y:S02]  /*05f0*/  IMAD.X R27, R28, 0x1, R5, P0 ;  /* 0x000000011c1b7824 */ /* 0x000fe400000e0605 */
[----:B------:R-:W-:Y:S02]  /*0600*/  IMAD.WIDE.U32 R28, R21, 0x10, R26 ;  /* 0x00000010151c7825 */ /* 0x000fe400078e001a */
[----:B---3--:R-:W-:Y:S01]  /*0610*/  HMMA.16816.F16 R18, R8, R18, R16 ;  /* 0x000000120812723c */ /* 0x008fe20000000810 */
[----:B------:R-:W2:Y:S04]  /*0620*/  LDG.E R20, desc[UR12][R26.64] ;  /* 0x0000000c1a147981 */ /* 0x000ea8000c1e1900 */
[----:B------:R-:W3:Y:S04]  /*0630*/  LDG.E R21, desc[UR12][R28.64] ;  /* 0x0000000c1c157981 */ /* 0x000ee8000c1e1900 */
[----:B------:R0:W4:Y:S04]  /*0640*/  LDG.E R16, desc[UR12][R26.64+0x10] ;  /* 0x0000100c1a107981 */ /* 0x000128000c1e1900 */
[----:B------:R1:W5:Y:S01]  /*0650*/  LDG.E R17, desc[UR12][R28.64+0x10] ;  /* 0x0000100c1c117981 */ /* 0x000362000c1e1900 */
[----:B------:R-:W-:-:S05]  /*0660*/  IADD3 R10, P0, PT, R4, R3, RZ ;  /* 0x00000003040a7210 */ /* 0x000fca0007f1e0ff */
[----:B------:R-:W-:Y:S02]  /*0670*/  IMAD.X R11, R7, 0x1, R2, P0 ;  /* 0x00000001070b7824 */ /* 0x000fe400000e0602 */
[----:B------:R-:W-:-:S03]  /*0680*/  IMAD.WIDE.U32 R24, R25, 0x10, R10 ;  /* 0x0000001019187825 */ /* 0x000fc600078e000a */
[----:B------:R-:W5:Y:S04]  /*0690*/  LDG.E R8, desc[UR12][R10.64+-0x20] ;  /* 0xffffe00c0a087981 */ /* 0x000f68000c1e1900 */
[----:B------:R-:W5:Y:S04]  /*06a0*/  LDG.E R9, desc[UR12][R24.64+-0x20] ;  /* 0xffffe00c18097981 */ /* 0x000f68000c1e1900 */
[----:B------:R-:W5:Y:S04]  /*06b0*/  LDG.E R10, desc[UR12][R10.64+-0x10] ;  /* 0xfffff00c0a0a7981 */ /* 0x000f68000c1e1900 */
[----:B------:R-:W5:Y:S01]  /*06c0*/  LDG.E R11, desc[UR12][R24.64+-0x10] ;  /* 0xfffff00c180b7981 */ /* 0x000f62000c1e1900 */
[----:B0-----:R-:W-:-:S02]  /*06d0*/  IADD3 R26, P0, PT, R0, UR9, RZ ;  /* 0x00000009001a7c10 */ /* 0x001fc4000ff1e0ff */
[----:B------:R-:W-:-:S04]  /*06e0*/  MOV R27, UR9 ;  /* 0x00000009001b7c02 */ /* 0x000fc80008000f00 */
[----:B------:R-:W-:Y:S02]  /*06f0*/  LEA.HI.X.SX32 R27, R27, RZ, 0x1, P0 ;  /* 0x000000ff1b1b7211 */ /* 0x000fe400000f0eff */
[----:B-1----:R-:W-:-:S04]  /*0700*/  LEA R29, P0, R26, UR16, 0x1 ;  /* 0x000000101a1d7c11 */ /* 0x002fc8000f8008ff */
[----:B------:R-:W-:Y:S02]  /*0710*/  LEA.HI.X R26, R26, UR17, R27, 0x1, P0 ;  /* 0x000000111a1a7c11 */ /* 0x000fe400080f0c1b */
[----:B------:R-:W-:-:S05]  /*0720*/  IADD3 R28, P0, PT, R29, R6, RZ ;  /* 0x000000061d1c7210 */ /* 0x000fca0007f1e0ff */
[----:B------:R-:W-:Y:S01]  /*0730*/  IMAD.X R29, R26, 0x1, R5, P0 ;  /* 0x000000011a1d7824 */ /* 0x000fe200000e0605 */
[----:B------:R-:W-:-:S05]  /*0740*/  IADD3 R26, P0, PT, R4, R3, RZ ;  /* 0x00000003041a7210 */ /* 0x000fca0007f1e0ff */
[----:B------:R-:W-:Y:S01]  /*0750*/  IMAD.X R27, R7, 0x1, R2, P0 ;  /* 0x00000001071b7824 */ /* 0x000fe200000e0602 */
[----:B--2---:R-:W-:Y:S04]  /*0760*/  MOVM.16.MT88 R20, R20 ;  /* 0x000000001414723a */ /* 0x004fe80000000000 */
[----:B---3--:R-:W0:Y:S04]  /*0770*/  MOVM.16.MT88 R21, R21 ;  /* 0x000000001515723a */ /* 0x008e280000000000 */
[----:B----4-:R-:W-:Y:S04]  /*0780*/  MOVM.16.MT88 R16, R16 ;  /* 0x000000001010723a */ /* 0x010fe80000000000 */
[----:B-----5:R-:W1:Y:S01]  /*0790*/  MOVM.16.MT88 R17, R17 ;  /* 0x000000001111723a */ /* 0x020e620000000000 */
[C---:B0-----:R-:W-:Y:S03]  /*07a0*/  HMMA.16816.F16 R14, R8.reuse, R20, R14 ;  /* 0x00000014080e723c */ /* 0x041fe6000000080e */
[----:B------:R-:W2:Y:S05]  /*07b0*/  LDG.E R20, desc[UR12][R28.64] ;  /* 0x0000000c1c147981 */ /* 0x000eaa000c1e1900 */
[----:B-1----:R-:W-:Y:S01]  /*07c0*/  HMMA.16816.F16 R16, R8, R16, R18 ;  /* 0x000000100810723c */ /* 0x002fe20000000812 */
[----:B------:R-:W-:Y:S01]  /*07d0*/  IMAD.U32 R9, RZ, RZ, UR11 ;  /* 0x0000000bff097e24 */ /* 0x000fe2000f8e00ff */
[----:B------:R0:W3:Y:S03]  /*07e0*/  LDG.E R18, desc[UR12][R28.64+0x10] ;  /* 0x0000100c1c127981 */ /* 0x0000e6000c1e1900 */
[----:B------:R-:W-:Y:S01]  /*07f0*/  IMAD.WIDE.U32 R8, R9, 0x10, R28 ;  /* 0x0000001009087825 */ /* 0x000fe200078e001c */
[----:B------:R-:W4:Y:S04]  /*0800*/  LDG.E R10, desc[UR12][R26.64+0x10] ;  /* 0x0000100c1a0a7981 */ /* 0x000f28000c1e1900 */
[----:B------:R-:W5:Y:S04]  /*0810*/  LDG.E R21, desc[UR12][R8.64] ;  /* 0x0000000c08157981 */ /* 0x000f68000c1e1900 */
[----:B------:R-:W4:Y:S04]  /*0820*/  LDG.E R19, desc[UR12][R8.64+0x10] ;  /* 0x0000100c08137981 */ /* 0x000f28000c1e1900 */
[----:B------:R-:W4:Y:S04]  /*0830*/  LDG.E R11, desc[UR12][R24.64+0x10] ;  /* 0x0000100c180b7981 */ /* 0x000f28000c1e1900 */
[----:B------:R-:W4:Y:S04]  /*0840*/  LDG.E R8, desc[UR12][R26.64] ;  /* 0x0000000c1a087981 */ /* 0x000f28000c1e1900 */
[----:B------:R-:W4:Y:S01]  /*0850*/  LDG.E R9, desc[UR12][R24.64] ;  /* 0x0000000c18097981 */ /* 0x000f22000c1e1900 */
[----:B0-----:R-:W-:-:S03]  /*0860*/  IMAD.U32 R29, RZ, RZ, UR11 ;  /* 0x0000000bff1d7e24 */ /* 0x001fc6000f8e00ff */
[----:B--2---:R-:W-:Y:S04]  /*0870*/  MOVM.16.MT88 R20, R20 ;  /* 0x000000001414723a */ /* 0x004fe80000000000 */
[----:B---3--:R-:W-:Y:S04]  /*0880*/  MOVM.16.MT88 R18, R18 ;  /* 0x000000001212723a */ /* 0x008fe80000000000 */
[----:B-----5:R-:W0:Y:S04]  /*0890*/  MOVM.16.MT88 R21, R21 ;  /* 0x000000001515723a */ /* 0x020e280000000000 */
[----:B----4-:R-:W1:Y:S01]  /*08a0*/  MOVM.16.MT88 R19, R19 ;  /* 0x000000001313723a */ /* 0x010e620000000000 */
[C---:B0-----:R-:W-:Y:S08]  /*08b0*/  HMMA.16816.F16 R14, R8.reuse, R20, R14 ;  /* 0x00000014080e723c */ /* 0x041ff0000000080e */
[----:B-1----:R-:W-:Y:S01]  /*08c0*/  HMMA.16816.F16 R16, R8, R18, R16 ;  /* 0x000000120810723c */ /* 0x002fe20000000810 */
[----:B------:R-:W-:Y:S01]  /*08d0*/  IMAD.U32 R11, RZ, RZ, UR8 ;  /* 0x00000008ff0b7e24 */ /* 0x000fe2000f8e00ff */
[----:B------:R-:W-:-:S04]  /*08e0*/  IADD3 R10, P0, PT, R0, UR8, RZ ;  /* 0x00000008000a7c10 */ /* 0x000fc8000ff1e0ff */
[----:B------:R-:W-:Y:S02]  /*08f0*/  LEA.HI.X.SX32 R11, R11, RZ, 0x1, P0 ;  /* 0x000000ff0b0b7211 */ /* 0x000fe400000f0eff */
[----:B------:R-:W-:-:S04]  /*0900*/  LEA R9, P0, R10, UR16, 0x1 ;  /* 0x000000100a097c11 */ /* 0x000fc8000f8008ff */
[----:B------:R-:W-:Y:S02]  /*0910*/  LEA.HI.X R10, R10, UR17, R11, 0x1, P0 ;  /* 0x000000110a0a7c11 */ /* 0x000fe400080f0c0b */
[----:B------:R-:W-:Y:S01]  /*0920*/  IADD3 R8, P0, PT, R9, R6, RZ ;  /* 0x0000000609087210 */ /* 0x000fe20007f1e0ff */
[----:B------:R-:W2:Y:S04]  /*0930*/  LDG.E R11, desc[UR12][R24.64+0x30] ;  /* 0x0000300c180b7981 */ /* 0x000ea8000c1e1900 */
[----:B------:R-:W-:Y:S02]  /*0940*/  IMAD.X R9, R10, 0x1, R5, P0 ;  /* 0x000000010a097824 */ /* 0x000fe400000e0605 */
[----:B------:R-:W2:Y:S01]  /*0950*/  LDG.E R10, desc[UR12][R26.64+0x30] ;  /* 0x0000300c1a0a7981 */ /* 0x000ea2000c1e1900 */
[----:B------:R-:W-:-:S03]  /*0960*/  IMAD.WIDE.U32 R28, R29, 0x10, R8 ;  /* 0x000000101d1c7825 */ /* 0x000fc600078e0008 */
[----:B------:R-:W3:Y:S04]  /*0970*/  LDG.E R20, desc[UR12][R8.64] ;  /* 0x0000000c08147981 */ /* 0x000ee8000c1e1900 */
[----:B------:R-:W4:Y:S04]  /*0980*/  LDG.E R18, desc[UR12][R8.64+0x10] ;  /* 0x0000100c08127981 */ /* 0x000f28000c1e1900 */
[----:B------:R-:W5:Y:S04]  /*0990*/  LDG.E R21, desc[UR12][R28.64] ;  /* 0x0000000c1c157981 */ /* 0x000f68000c1e1900 */
[----:B------:R-:W2:Y:S04]  /*09a0*/  LDG.E R19, desc[UR12][R28.64+0x10] ;  /* 0x0000100c1c137981 */ /* 0x000ea8000c1e1900 */
[----:B------:R-:W2:Y:S04]  /*09b0*/  LDG.E R8, desc[UR12][R26.64+0x20] ;  /* 0x0000200c1a087981 */ /* 0x000ea8000c1e1900 */
[----:B------:R-:W2:Y:S01]  /*09c0*/  LDG.E R9, desc[UR12][R24.64+0x20] ;  /* 0x0000200c18097981 */ /* 0x000ea2000c1e1900 */
[----:B------:R-:W-:-:S04]  /*09d0*/  UIADD3 UR6, UPT, UPT, UR6, 0x4, URZ ;  /* 0x0000000406067890 */ /* 0x000fc8000fffe0ff */
[----:B------:R-:W-:Y:S01]  /*09e0*/  UISETP.NE.AND UP1, UPT, UR6, URZ, UPT ;  /* 0x000000ff0600728c */ /* 0x000fe2000bf25270 */
[----:B------:R-:W-:Y:S02]  /*09f0*/  IADD3 R4, P0, PT, R4, 0x80, RZ ;  /* 0x0000008004047810 */ /* 0x000fe40007f1e0ff */
[----:B------:R-:W-:-:S03]  /*0a00*/  IADD3 R12, PT, PT, R12, 0x40, RZ ;  /* 0x000000400c0c7810 */ /* 0x000fc60007ffe0ff */
[----:B------:R-:W-:Y:S01]  /*0a10*/  IMAD.X R7, RZ, RZ, R7, P0 ;  /* 0x000000ffff077224 */ /* 0x000fe200000e0607 */
[----:B------:R-:W-:Y:S02]  /*0a20*/  UIADD3 UR4, UPT, UPT, UR4, 0x40, URZ ;  /* 0x0000004004047890 */ /* 0x000fe4000fffe0ff */
[----:B------:R-:W-:Y:S02]  /*0a30*/  ULEA UR8, UR11, UR8, 0x6 ;  /* 0x000000080b087291 */ /* 0x000fe4000f8e30ff */
[----:B------:R-:W-:Y:S02]  /*0a40*/  ULEA UR9, UR11, UR9, 0x6 ;  /* 0x000000090b097291 */ /* 0x000fe4000f8e30ff */
[----:B------:R-:W-:Y:S02]  /*0a50*/  ULEA UR10, UR11, UR10, 0x6 ;  /* 0x0000000a0b0a7291 */ /* 0x000fe4000f8e30ff */
[----:B------:R-:W-:Y:S01]  /*0a60*/  ULEA UR5, UR11, UR5, 0x6 ;  /* 0x000000050b057291 */ /* 0x000fe2000f8e30ff */
[----:B---3--:R-:W-:Y:S04]  /*0a70*/  MOVM.16.MT88 R20, R20 ;  /* 0x000000001414723a */ /* 0x008fe80000000000 */
[----:B----4-:R-:W-:Y:S04]  /*0a80*/  MOVM.16.MT88 R18, R18 ;  /* 0x000000001212723a */ /* 0x010fe80000000000 */
[----:B-----5:R-:W0:Y:S04]  /*0a90*/  MOVM.16.MT88 R21, R21 ;  /* 0x000000001515723a */ /* 0x020e280000000000 */
[----:B--2---:R-:W1:Y:S01]  /*0aa0*/  MOVM.16.MT88 R19, R19 ;  /* 0x000000001313723a */ /* 0x004e620000000000 */
[C---:B0-----:R-:W-:Y:S08]  /*0ab0*/  HMMA.16816.F16 R14, R8.reuse, R20, R14 ;  /* 0x00000014080e723c */ /* 0x041ff0000000080e */
[----:B-1----:R-:W-:Y:S01]  /*0ac0*/  HMMA.16816.F16 R16, R8, R18, R16 ;  /* 0x000000120810723c */ /* 0x002fe20000000810 */
[----:B------:R-:W-:-:S04]  /*0ad0*/  NOP ;  /* 0x0000000000007918 */ /* 0x000fc80000000000 */
[----:B------:R-:W-:-:S15]  /*0ae0*/  BRA.U UP1, `(.L_x_2) ;  /* 0xfffffff901347547 */ /* 0x000fde000b83ffff */
.L_x_1:
[----:B------:R-:W-:Y:S05]  /*0af0*/  BRA.U !UP0, `(.L_x_0) ;  /* 0x0000000108c87547 */ /* 0x000fea000b800000 */
[----:B------:R-:W0:Y:S01]  /*0b00*/  S2R R2, SR_LANEID ;  /* 0x0000000000027919 */ /* 0x000e220000000000 */
[----:B------:R-:W-:Y:S01]  /*0b10*/  USHF.R.U32.HI UR5, URZ, 0x1, UR14 ;  /* 0x00000001ff057899 */ /* 0x000fe2000801160e */
[----:B------:R-:W-:Y:S01]  /*0b20*/  IMAD.MOV.U32 R9, RZ, RZ, RZ ;  /* 0x000000ffff097224 */ /* 0x000fe200078e00ff */
[----:B------:R-:W-:Y:S01]  /*0b30*/  USHF.R.U32.HI UR8, URZ, 0x1, UR11 ;  /* 0x00000001ff087899 */ /* 0x000fe2000801160b */
[----:B------:R-:W-:Y:S01]  /*0b40*/  IMAD R20, R13, UR14, RZ ;  /* 0x0000000e0d147c24 */ /* 0x000fe2000f8e02ff */
[----:B------:R-:W1:Y:S03]  /*0b50*/  LDCU.64 UR16, c[0x0][0x388] ;  /* 0x00007100ff1077ac */ /* 0x000e660008000a00 */
[----:B------:R-:W-:Y:S01]  /*0b60*/  VIADD R20, R20, UR4 ;  /* 0x0000000414147c36 */ /* 0x000fe20008000000 */
[----:B------:R-:W-:Y:S01]  /*0b70*/  UIMAD UR6, UR4, UR11, URZ ;  /* 0x0000000b040672a4 */ /* 0x000fe2000f8e02ff */
[----:B0-----:R-:W-:-:S02]  /*0b80*/  LOP3.LUT R8, R2, 0x3, RZ, 0xc0, !PT ;  /* 0x0000000302087812 */ /* 0x001fc400078ec0ff */
[----:B------:R-:W-:-:S05]  /*0b90*/  SHF.R.U32.HI R5, RZ, 0x2, R2 ;  /* 0x00000002ff057819 */ /* 0x000fca0000011602 */
[----:B------:R-:W-:Y:S01]  /*0ba0*/  IMAD.WIDE.U32 R2, R5, UR5, R8 ;  /* 0x0000000505027c25 */ /* 0x000fe2000f8e0008 */
[----:B------:R-:W-:-:S03]  /*0bb0*/  UIADD3 UR5, UPT, UPT, -UR7, URZ, URZ ;  /* 0x000000ff07057290 */ /* 0x000fc6000fffe1ff */
[----:B------:R-:W-:Y:S01]  /*0bc0*/  IMAD.WIDE.U32 R8, R5, UR8, R8 ;  /* 0x0000000805087c25 */ /* 0x000fe2000f8e0008 */
[----:B------:R-:W-:-:S04]  /*0bd0*/  SHF.L.U64.HI R12, R2, 0x2, R3 ;  /* 0x00000002020c7819 */ /* 0x000fc80000010203 */
[----:B-1----:R-:W-:-:S07]  /*0be0*/  SHF.L.U64.HI R21, R8, 0x2, R9 ;  /* 0x0000000208157819 */ /* 0x002fce0000010209 */
.L_x_3:
[----:B------:R-:W-:Y:S01]  /*0bf0*/  IMAD.U32 R7, RZ, RZ, UR6 ;  /* 0x00000006ff077e24 */ /* 0x000fe2000f8e00ff */
[----:B------:R-:W-:Y:S01]  /*0c00*/  IADD3 R6, P0, PT, R0, UR6, RZ ;  /* 0x0000000600067c10 */ /* 0x000fe2000ff1e0ff */
[----:B------:R-:W0:Y:S01]  /*0c10*/  LDC.64 R4, c[0x0][0x380] ;  /* 0x0000e000ff047b82 */ /* 0x000e220000000a00 */
[----:B------:R-:W-:Y:S02]  /*0c20*/  IMAD.U32 R27, RZ, RZ, UR11 ;  /* 0x0000000bff1b7e24 */ /* 0x000fe4000f8e00ff */
[----:B------:R-:W-:Y:S02]  /*0c30*/  LEA.HI.X.SX32 R7, R7, RZ, 0x1, P0 ;  /* 0x000000ff07077211 */ /* 0x000fe400000f0eff */
[----:B------:R-:W-:-:S04]  /*0c40*/  LEA R29, P0, R6, UR16, 0x1 ;  /* 0x00000010061d7c11 */ /* 0x000fc8000f8008ff */
[----:B------:R-:W-:Y:S02]  /*0c50*/  LEA.HI.X R6, R6, UR17, R7, 0x1, P0 ;  /* 0x0000001106067c11 */ /* 0x000fe400080f0c07 */
[----:B------:R-:W-:-:S05]  /*0c60*/  LEA R28, P0, R8, R29, 0x2 ;  /* 0x0000001d081c7211 */ /* 0x000fca00078010ff */
[----:B------:R-:W-:Y:S02]  /*0c70*/  IMAD.X R29, R6, 0x1, R21, P0 ;  /* 0x00000001061d7824 */ /* 0x000fe400000e0615 */
[----:B------:R-:W-:-:S03]  /*0c80*/  IMAD.WIDE.U32 R26, R27, 0x10, R28 ;  /* 0x000000101b1a7825 */ /* 0x000fc600078e001c */
[----:B------:R-:W2:Y:S04]  /*0c90*/  LDG.E R18, desc[UR12][R28.64] ;  /* 0x0000000c1c127981 */ /* 0x000ea8000c1e1900 */
[----:B------:R-:W3:Y:S04]  /*0ca0*/  LDG.E R24, desc[UR12][R28.64+0x10] ;  /* 0x0000100c1c187981 */ /* 0x000ee8000c1e1900 */
[----:B------:R-:W4:Y:S04]  /*0cb0*/  LDG.E R19, desc[UR12][R26.64] ;  /* 0x0000000c1a137981 */ /* 0x000f28000c1e1900 */
[----:B------:R-:W5:Y:S01]  /*0cc0*/  LDG.E R25, desc[UR12][R26.64+0x10] ;  /* 0x0000100c1a197981 */ /* 0x000f62000c1e1900 */
[----:B0-----:R-:W-:-:S04]  /*0cd0*/  IMAD.WIDE.U32 R4, R20, 0x2, R4 ;  /* 0x0000000214047825 */ /* 0x001fc800078e0004 */
[----:B------:R-:W-:Y:S01]  /*0ce0*/  IMAD.U32 R11, RZ, RZ, UR14 ;  /* 0x0000000eff0b7e24 */ /* 0x000fe2000f8e00ff */
[----:B------:R-:W-:-:S04]  /*0cf0*/  LEA R22, P0, R2, R4, 0x2 ;  /* 0x0000000402167211 */ /* 0x000fc800078010ff */
[----:B------:R-:W-:-:S03]  /*0d00*/  IADD3.X R23, PT, PT, R5, R12, RZ, P0, !PT ;  /* 0x0000000c05177210 */ /* 0x000fc600007fe4ff */
[----:B------:R-:W-:Y:S02]  /*0d10*/  IMAD.WIDE.U32 R10, R11, 0x10, R22 ;  /* 0x000000100b0a7825 */ /* 0x000fe400078e0016 */
[----:B------:R-:W5:Y:S04]  /*0d20*/  LDG.E R4, desc[UR12][R22.64] ;  /* 0x0000000c16047981 */ /* 0x000f68000c1e1900 */
[----:B------:R-:W5:Y:S04]  /*0d30*/  LDG.E R6, desc[UR12][R22.64+0x10] ;  /* 0x0000100c16067981 */ /* 0x000f68000c1e1900 */
[----:B------:R-:W5:Y:S04]  /*0d40*/  LDG.E R5, desc[UR12][R10.64] ;  /* 0x0000000c0a057981 */ /* 0x000f68000c1e1900 */
[----:B------:R-:W5:Y:S01]  /*0d50*/  LDG.E R7, desc[UR12][R10.64+0x10] ;  /* 0x0000100c0a077981 */ /* 0x000f62000c1e1900 */
[----:B------:R-:W-:Y:S01]  /*0d60*/  UIADD3 UR5, UPT, UPT, UR5, 0x1, URZ ;  /* 0x0000000105057890 */ /* 0x000fe2000fffe0ff */
[----:B------:R-:W-:Y:S01]  /*0d70*/  VIADD R20, R20, 0x10 ;  /* 0x0000001014147836 */ /* 0x000fe20000000000 */
[----:B------:R-:W-:-:S02]  /*0d80*/  ULEA UR6, UR11, UR6, 0x4 ;  /* 0x000000060b067291 */ /* 0x000fc4000f8e20ff */
[----:B------:R-:W-:Y:S01]  /*0d90*/  UISETP.NE.AND UP0, UPT, UR5, URZ, UPT ;  /* 0x000000ff0500728c */ /* 0x000fe2000bf05270 */
[----:B--2---:R-:W-:Y:S04]  /*0da0*/  MOVM.16.MT88 R18, R18 ;  /* 0x000000001212723a */ /* 0x004fe80000000000 */
[----:B---3--:R-:W-:Y:S04]  /*0db0*/  MOVM.16.MT88 R24, R24 ;  /* 0x000000001818723a */ /* 0x008fe80000000000 */
[----:B----4-:R-:W0:Y:S04]  /*0dc0*/  MOVM.16.MT88 R19, R19 ;  /* 0x000000001313723a */ /* 0x010e280000000000 */
[----:B-----5:R-:W1:Y:S01]  /*0dd0*/  MOVM.16.MT88 R25, R25 ;  /* 0x000000001919723a */ /* 0x020e620000000000 */
[C---:B0-----:R-:W-:Y:S08]  /*0de0*/  HMMA.16816.F16 R14, R4.reuse, R18, R14 ;  /* 0x00000012040e723c */ /* 0x041ff0000000080e */
[----:B-1----:R-:W-:Y:S01]  /*0df0*/  HMMA.16816.F16 R16, R4, R24, R16 ;  /* 0x000000180410723c */ /* 0x002fe20000000810 */
[----:B------:R-:W-:-:S04]  /*0e00*/  NOP ;  /* 0x0000000000007918 */ /* 0x000fc80000000000 */
[----:B------:R-:W-:-:S15]  /*0e10*/  BRA.U UP0, `(.L_x_3) ;  /* 0xfffffffd00747547 */ /* 0x000fde000b83ffff */
.L_x_0:
[----:B------:R-:W0:Y:S01]  /*0e20*/  S2R R3, SR_LANEID ;  /* 0x0000000000037919 */ /* 0x000e220000000000 */
[----:B------:R-:W1:Y:S01]  /*0e30*/  LDCU.64 UR4, c[0x0][0x390] ;  /* 0x00007200ff0477ac */ /* 0x000e620008000a00 */
[----:B------:R-:W-:Y:S01]  /*0e40*/  IMAD R13, R13, UR11, RZ ;  /* 0x0000000b0d0d7c24 */ /* 0x000fe2000f8e02ff */
[----:B------:R-:W-:-:S04]  /*0e50*/  USHF.R.U32.HI UR6, URZ, 0x1, UR11 ;  /* 0x00000001ff067899 */ /* 0x000fc8000801160b */
[----:B------:R-:W-:-:S05]  /*0e60*/  IADD3 R0, P0, PT, R13, R0, RZ ;  /* 0x000000000d007210 */ /* 0x000fca0007f1e0ff */
[----:B------:R-:W-:Y:S01]  /*0e70*/  IMAD.X R9, RZ, RZ, RZ, P0 ;  /* 0x000000ffff097224 */ /* 0x000fe200000e06ff */
[----:B-1----:R-:W-:Y:S02]  /*0e80*/  LEA R7, P0, R0, UR4, 0x1 ;  /* 0x0000000400077c11 */ /* 0x002fe4000f8008ff */
[----:B0-----:R-:W-:Y:S02]  /*0e90*/  LOP3.LUT R2, R3, 0x3, RZ, 0xc0, !PT ;  /* 0x0000000303027812 */ /* 0x001fe400078ec0ff */
[----:B------:R-:W-:Y:S01]  /*0ea0*/  SHF.R.U32.HI R5, RZ, 0x2, R3 ;  /* 0x00000002ff057819 */ /* 0x000fe20000011603 */
[----:B------:R-:W-:-:S04]  /*0eb0*/  IMAD.MOV.U32 R3, RZ, RZ, RZ ;  /* 0x000000ffff037224 */ /* 0x000fc800078e00ff */
[----:B------:R-:W-:Y:S01]  /*0ec0*/  IMAD.WIDE.U32 R4, R5, UR6, R2 ;  /* 0x0000000605047c25 */ /* 0x000fe2000f8e0002 */
[----:B------:R-:W-:Y:S02]  /*0ed0*/  LEA.HI.X R3, R0, UR5, R9, 0x1, P0 ;  /* 0x0000000500037c11 */ /* 0x000fe400080f0c09 */
[----:B------:R-:W-:-:S04]  /*0ee0*/  LEA R2, P0, R4, R7, 0x2 ;  /* 0x0000000704027211 */ /* 0x000fc800078010ff */
[----:B------:R-:W-:Y:S01]  /*0ef0*/  LEA.HI.X R3, R4, R3, R5, 0x2, P0 ;  /* 0x0000000304037211 */ /* 0x000fe200000f1405 */
[----:B------:R-:W-:-:S04]  /*0f00*/  IMAD.U32 R5, RZ, RZ, UR6 ;  /* 0x00000006ff057e24 */ /* 0x000fc8000f8e00ff */
[----:B------:R-:W-:Y:S01]  /*0f10*/  IMAD.WIDE.U32 R4, R5, 0x20, R2 ;  /* 0x0000002005047825 */ /* 0x000fe200078e0002 */
[----:B------:R-:W-:Y:S04]  /*0f20*/  STG.E desc[UR12][R2.64], R14 ;  /* 0x0000000e02007986 */ /* 0x000fe8000c10190c */
[----:B------:R-:W-:Y:S04]  /*0f30*/  STG.E desc[UR12][R4.64], R15 ;  /* 0x0000000f04007986 */ /* 0x000fe8000c10190c */
[----:B------:R-:W-:Y:S04]  /*0f40*/  STG.E desc[UR12][R2.64+0x10], R16 ;  /* 0x0000101002007986 */ /* 0x000fe8000c10190c */
[----:B------:R-:W-:Y:S01]  /*0f50*/  STG.E desc[UR12][R4.64+0x10], R17 ;  /* 0x0000101104007986 */ /* 0x000fe2000c10190c */
[----:B------:R-:W-:Y:S05]  /*0f60*/  EXIT ;  /* 0x000000000000794d */ /* 0x000fea0003800000 */
.L_x_4:
[----:B------:R-:W-:-:S00]  /*0f70*/  BRA `(.L_x_4) ;  /* 0xfffffffc00fc7947 */ /* 0x000fc0000383ffff */
[----:B------:R-:W-:-:S00]  /*0f80*/  NOP ;  /* 0x0000000000007918 */ /* 0x000fc00000000000 */
[----:B------:R-:W-:-:S00]  /*0f90*/  NOP ;  /* 0x0000000000007918 */ /* 0x000fc00000000000 */
[----:B------:R-:W-:-:S00]  /*0fa0*/  NOP ;  /* 0x0000000000007918 */ /* 0x000fc00000000000 */
[----:B------:R-:W-:-:S00]  /*0fb0*/  NOP ;  /* 0x0000000000007918 */ /* 0x000fc00000000000 */
[----:B------:R-:W-:-:S00]  /*0fc0*/  NOP ;  /* 0x0000000000007918 */ /* 0x000fc00000000000 */
[----:B------:R-:W-:-:S00]  /*0fd0*/  NOP ;  /* 0x0000000000007918 */ /* 0x000fc00000000000 */
[----:B------:R-:W-:-:S00]  /*0fe0*/  NOP ;  /* 0x0000000000007918 */ /* 0x000fc00000000000 */
[----:B------:R-:W-:-:S00]  /*0ff0*/  NOP ;  /* 0x0000000000007918 */ /* 0x000fc00000000000 */
.L_x_5:


//--------------------- .nv.shared.reserved.0     --------------------------
	.section	.nv.shared.reserved.0,"aw",@nobits
	.weak		__nv_reservedSMEM_offset_0_alias
	.size		__nv_reservedSMEM_offset_0_alias, 0, 64
	.other		__nv_reservedSMEM_offset_0_alias,@"STO_CUDA_RESERVED_SHARED STV_DEFAULT"
__nv_reservedSMEM_offset_0_alias:
	.zero		0
	.zero		64


//--------------------- .nv.constant0._Z16wmma_gemm_kernelP6__halfS0_S0_iii --------------------------
	.section	.nv.constant0._Z16wmma_gemm_kernelP6__halfS0_S0_iii,"a",@progbits
	.sectionflags	@""
	.align	4
.nv.constant0._Z16wmma_gemm_kernelP6__halfS0_S0_iii:
	.zero		932


//--------------------- SYMBOLS --------------------------

	.type		.nv.reservedSmem.offset0,@object
	.size		.nv.reservedSmem.offset0,0x4
